	.headerflags	@"EF_CUDA_TEXMODE_UNIFIED EF_CUDA_64BIT_ADDRESS EF_CUDA_ACCELERATORS EF_CUDA_SM90 EF_CUDA_VIRTUAL_SM(EF_CUDA_SM90)"
	.elftype	@"ET_EXEC"


//--------------------- .nv.info                  --------------------------
	.section	.nv.info,"",@"SHT_CUDA_INFO"
	.align	4


	//----- nvinfo : EIATTR_REGCOUNT
	.align		4
        /*0000*/ 	.byte	0x04, 0x2f
        /*0002*/ 	.short	(.L_1 - .L_0)
	.align		4
.L_0:
        /*0004*/ 	.word	index@(triton_poi_fused_avg_pool2d_1)
        /*0008*/ 	.word	0x00000013


	//----- nvinfo : EIATTR_MIN_STACK_SIZE
	.align		4
.L_1:
        /*000c*/ 	.byte	0x04, 0x12
        /*000e*/ 	.short	(.L_3 - .L_2)
	.align		4
.L_2:
        /*0010*/ 	.word	index@(triton_poi_fused_avg_pool2d_1)
        /*0014*/ 	.word	0x00000000


	//----- nvinfo : EIATTR_FRAME_SIZE
	.align		4
.L_3:
        /*0018*/ 	.byte	0x04, 0x11
        /*001a*/ 	.short	(.L_5 - .L_4)
	.align		4
.L_4:
        /*001c*/ 	.word	index@(triton_poi_fused_avg_pool2d_1)
        /*0020*/ 	.word	0x00000000


	//----- nvinfo : EIATTR_MIN_STACK_SIZE
	.align		4
.L_5:
        /*0024*/ 	.byte	0x04, 0x12
        /*0026*/ 	.short	(.L_7 - .L_6)
	.align		4
.L_6:
        /*0028*/ 	.word	index@(triton_poi_fused_avg_pool2d_1)
        /*002c*/ 	.word	0x00000000
.L_7:


//--------------------- .nv.info.triton_poi_fused_avg_pool2d_1 --------------------------
	.section	.nv.info.triton_poi_fused_avg_pool2d_1,"",@"SHT_CUDA_INFO"
	.sectionflags	@""
	.align	4


	//----- nvinfo : EIATTR_CUDA_API_VERSION
	.align		4
        /*0000*/ 	.byte	0x04, 0x37
        /*0002*/ 	.short	(.L_9 - .L_8)
.L_8:
        /*0004*/ 	.word	0x0000007c


	//----- nvinfo : EIATTR_KPARAM_INFO
	.align		4
.L_9:
        /*0008*/ 	.byte	0x04, 0x17
        /*000a*/ 	.short	(.L_11 - .L_10)
.L_10:
        /*000c*/ 	.word	0x00000000
        /*0010*/ 	.short	0x0002
        /*0012*/ 	.short	0x0010
        /*0014*/ 	.byte	0x00, 0xf0, 0x11, 0x00


	//----- nvinfo : EIATTR_KPARAM_INFO
	.align		4
.L_11:
        /*0018*/ 	.byte	0x04, 0x17
        /*001a*/ 	.short	(.L_13 - .L_12)
.L_12:
        /*001c*/ 	.word	0x00000000
        /*0020*/ 	.short	0x0001
        /*0022*/ 	.short	0x0008
        /*0024*/ 	.byte	0x00, 0xf4, 0x21, 0x00


	//----- nvinfo : EIATTR_KPARAM_INFO
	.align		4
.L_13:
        /*0028*/ 	.byte	0x04, 0x17
        /*002a*/ 	.short	(.L_15 - .L_14)
.L_14:
        /*002c*/ 	.word	0x00000000
        /*0030*/ 	.short	0x0000
        /*0032*/ 	.short	0x0000
        /*0034*/ 	.byte	0x00, 0xf4, 0x21, 0x00


	//----- nvinfo : EIATTR_SPARSE_MMA_MASK
	.align		4
.L_15:
        /*0038*/ 	.byte	0x03, 0x50
        /*003a*/ 	.short	0x0000


	//----- nvinfo : EIATTR_MAXREG_COUNT
	.align		4
        /*003c*/ 	.byte	0x03, 0x1b
        /*003e*/ 	.short	0x00ff


	//----- nvinfo : EIATTR_EXIT_INSTR_OFFSETS
	.align		4
        /*0040*/ 	.byte	0x04, 0x1c
        /*0042*/ 	.short	(.L_17 - .L_16)


	//   ....[0]....
.L_16:
        /*0044*/ 	.word	0x000003a0


	//   ....[1]....
        /*0048*/ 	.word	0x000003c0


	//----- nvinfo : EIATTR_REQNTID
	.align		4
.L_17:
        /*004c*/ 	.byte	0x04, 0x10
        /*004e*/ 	.short	(.L_19 - .L_18)
.L_18:
        /*0050*/ 	.word	0x00000080
        /*0054*/ 	.word	0x00000001
        /*0058*/ 	.word	0x00000001


	//----- nvinfo : EIATTR_CBANK_PARAM_SIZE
	.align		4
.L_19:
        /*005c*/ 	.byte	0x03, 0x19
        /*005e*/ 	.short	0x0014


	//----- nvinfo : EIATTR_PARAM_CBANK
	.align		4
        /*0060*/ 	.byte	0x04, 0x0a
        /*0062*/ 	.short	(.L_21 - .L_20)
	.align		4
.L_20:
        /*0064*/ 	.word	index@(.nv.constant0.triton_poi_fused_avg_pool2d_1)
        /*0068*/ 	.short	0x0210
        /*006a*/ 	.short	0x0014


	//----- nvinfo : EIATTR_SW_WAR
	.align		4
.L_21:
        /*006c*/ 	.byte	0x04, 0x36
        /*006e*/ 	.short	(.L_23 - .L_22)
.L_22:
        /*0070*/ 	.word	0x00000008
.L_23:


//--------------------- .nv.callgraph             --------------------------
	.section	.nv.callgraph,"",@"SHT_CUDA_CALLGRAPH"
	.align	4
	.sectionentsize	8
	.align		4
        /*0000*/ 	.word	0x00000000
	.align		4
        /*0004*/ 	.word	0xffffffff
	.align		4
        /*0008*/ 	.word	0x00000000
	.align		4
        /*000c*/ 	.word	0xfffffffe
	.align		4
        /*0010*/ 	.word	0x00000000
	.align		4
        /*0014*/ 	.word	0xfffffffd
	.align		4
        /*0018*/ 	.word	0x00000000
	.align		4
        /*001c*/ 	.word	0xfffffffc


//--------------------- .text.triton_poi_fused_avg_pool2d_1 --------------------------
	.section	.text.triton_poi_fused_avg_pool2d_1,"ax",@progbits
	.align	128
        .global         triton_poi_fused_avg_pool2d_1
        .type           triton_poi_fused_avg_pool2d_1,@function
        .size           triton_poi_fused_avg_pool2d_1,(.L_x_1 - triton_poi_fused_avg_pool2d_1)
        .other          triton_poi_fused_avg_pool2d_1,@"STO_CUDA_ENTRY STV_DEFAULT"
triton_poi_fused_avg_pool2d_1:
.text.triton_poi_fused_avg_pool2d_1:
[----:B------:R-:W0:Y:S02]  /*0000*/  LDC R1, c[0x0][0x28] ;  /* 0x00000a00ff017b82 */ /* 0x000e240000000800 */
[----:B------:R-:W1:Y:S01]  /*0010*/  S2R R0, SR_TID.X ;  /* 0x0000000000007919 */ /* 0x000e620000002100 */
[----:B------:R-:W-:Y:S01]  /*0020*/  HFMA2.MMA R11, -RZ, RZ, 0, 0 ;  /* 0x00000000ff0b7435 */ /* 0x000fe200000001ff */
[----:B------:R-:W-:Y:S01]  /*0030*/  CS2R R12, SRZ ;  /* 0x00000000000c7805 */ /* 0x000fe2000001ff00 */
[----:B------:R-:W-:Y:S01]  /*0040*/  ULDC.64 UR4, c[0x0][0x208] ;  /* 0x0000820000047ab9 */ /* 0x000fe20000000a00 */
[----:B------:R-:W2:Y:S01]  /*0050*/  S2R R3, SR_CTAID.X ;  /* 0x0000000000037919 */ /* 0x000ea20000002500 */
[----:B-1----:R-:W-:-:S05]  /*0060*/  LOP3.LUT R0, R0, 0x7f, RZ, 0xc0, !PT ;  /* 0x0000007f00007812 */ /* 0x002fca00078ec0ff */
[----:B--2---:R-:W-:Y:S02]  /*0070*/  IMAD R0, R3, 0x80, R0 ;  /* 0x0000008003007824 */ /* 0x004fe400078e0200 */
[----:B------:R-:W1:Y:S02]  /*0080*/  LDC.64 R2, c[0x0][0x210] ;  /* 0x00008400ff027b82 */ /* 0x000e640000000a00 */
[C---:B------:R-:W-:Y:S01]  /*0090*/  IMAD.HI R4, R0.reuse, 0x3e0f83e1, RZ ;  /* 0x3e0f83e100047827 */ /* 0x040fe200078e02ff */
[----:B------:R-:W-:-:S04]  /*00a0*/  ISETP.GE.AND P1, PT, R0, 0x84, PT ;  /* 0x000000840000780c */ /* 0x000fc80003f26270 */
[----:B------:R-:W-:-:S04]  /*00b0*/  SHF.R.U32.HI R5, RZ, 0x1f, R4 ;  /* 0x0000001fff057819 */ /* 0x000fc80000011604 */
[----:B------:R-:W-:-:S05]  /*00c0*/  LEA.HI.SX32 R5, R4, R5, 0x1d ;  /* 0x0000000504057211 */ /* 0x000fca00078feaff */
[----:B------:R-:W-:-:S04]  /*00d0*/  IMAD R16, R5, -0x21, R0 ;  /* 0xffffffdf05107824 */ /* 0x000fc800078e0200 */
[C---:B------:R-:W-:Y:S01]  /*00e0*/  IMAD.SHL.U32 R10, R16.reuse, 0x2, RZ ;  /* 0x00000002100a7824 */ /* 0x040fe200078e00ff */
[C---:B------:R-:W-:Y:S02]  /*00f0*/  ISETP.GT.AND P2, PT, R16.reuse, RZ, !P1 ;  /* 0x000000ff1000720c */ /* 0x040fe40004f44270 */
[----:B------:R-:W-:Y:S01]  /*0100*/  ISETP.LT.U32.AND P3, PT, R16, 0x20, !P1 ;  /* 0x000000201000780c */ /* 0x000fe20004f61070 */
[----:B------:R-:W-:Y:S01]  /*0110*/  VIADD R4, R10, 0x1 ;  /* 0x000000010a047836 */ /* 0x000fe20000000000 */
[----:B------:R-:W-:-:S04]  /*0120*/  LEA R9, R5, R10, 0x6 ;  /* 0x0000000a05097211 */ /* 0x000fc800078e30ff */
[----:B------:R-:W-:Y:S01]  /*0130*/  ISETP.LT.AND P0, PT, R4, 0x40, !P1 ;  /* 0x000000400400780c */ /* 0x000fe20004f01270 */
[C---:B------:R-:W-:Y:S02]  /*0140*/  VIADD R5, R9.reuse, 0xfffffffe ;  /* 0xfffffffe09057836 */ /* 0x040fe40000000000 */
[----:B------:R-:W-:Y:S01]  /*0150*/  VIADD R7, R9, 0xffffffff ;  /* 0xffffffff09077836 */ /* 0x000fe20000000000 */
[----:B------:R-:W-:Y:S01]  /*0160*/  ISETP.GT.AND P0, PT, R16, -0x1, P0 ;  /* 0xffffffff1000780c */ /* 0x000fe20000704270 */
[----:B-1----:R-:W-:-:S04]  /*0170*/  IMAD.WIDE R4, R5, 0x4, R2 ;  /* 0x0000000405047825 */ /* 0x002fc800078e0202 */
[--C-:B------:R-:W-:Y:S01]  /*0180*/  IMAD.WIDE R6, R7, 0x4, R2.reuse ;  /* 0x0000000407067825 */ /* 0x100fe200078e0202 */
[----:B------:R1:W2:Y:S03]  /*0190*/  @P2 LDG.E.EL R11, desc[UR4][R4.64] ;  /* 0x00000004040b2981 */ /* 0x0002a6000c2e1900 */
[C---:B------:R-:W-:Y:S01]  /*01a0*/  VIADD R15, R9.reuse, 0x1 ;  /* 0x00000001090f7836 */ /* 0x040fe20000000000 */
[----:B------:R-:W3:Y:S01]  /*01b0*/  @P2 LDG.E.EL R12, desc[UR4][R6.64] ;  /* 0x00000004060c2981 */ /* 0x000ee2000c2e1900 */
[----:B------:R-:W-:Y:S01]  /*01c0*/  IMAD.WIDE R8, R9, 0x4, R2 ;  /* 0x0000000409087825 */ /* 0x000fe200078e0202 */
[----:B------:R-:W-:-:S03]  /*01d0*/  MOV R14, RZ ;  /* 0x000000ff000e7202 */ /* 0x000fc60000000f00 */
[----:B------:R-:W-:Y:S01]  /*01e0*/  IMAD.WIDE R2, R15, 0x4, R2 ;  /* 0x000000040f027825 */ /* 0x000fe200078e0202 */
[----:B------:R-:W4:Y:S04]  /*01f0*/  @P3 LDG.E.EL R13, desc[UR4][R8.64] ;  /* 0x00000004080d3981 */ /* 0x000f28000c2e1900 */
[----:B------:R5:W4:Y:S01]  /*0200*/  @P0 LDG.E.EL R14, desc[UR4][R2.64] ;  /* 0x00000004020e0981 */ /* 0x000b22000c2e1900 */
[----:B------:R-:W-:Y:S01]  /*0210*/  ISETP.GT.AND P4, PT, R16, 0x1f, PT ;  /* 0x0000001f1000780c */ /* 0x000fe20003f84270 */
[----:B-1----:R-:W-:Y:S01]  /*0220*/  VIADD R4, R10, 0x2 ;  /* 0x000000020a047836 */ /* 0x002fe20000000000 */
[----:B------:R-:W-:Y:S02]  /*0230*/  ISETP.GE.AND P5, PT, R16, 0x20, PT ;  /* 0x000000201000780c */ /* 0x000fe40003fa6270 */
[----:B------:R-:W-:-:S02]  /*0240*/  IADD3 R5, -R10, 0x42, RZ ;  /* 0x000000420a057810 */ /* 0x000fc40007ffe1ff */
[----:B------:R-:W-:Y:S01]  /*0250*/  SEL R4, R4, RZ, !P5 ;  /* 0x000000ff04047207 */ /* 0x000fe20006800000 */
[----:B-----5:R-:W1:Y:S06]  /*0260*/  LDC.64 R2, c[0x0][0x218] ;  /* 0x00008600ff027b82 */ /* 0x020e6c0000000a00 */
[----:B------:R-:W-:-:S04]  /*0270*/  @!P4 IADD3 R5, -R10, RZ, RZ ;  /* 0x000000ff0a05c210 */ /* 0x000fc80007ffe1ff */
[----:B------:R-:W-:-:S04]  /*0280*/  IADD3 R4, R5, 0x2, R4 ;  /* 0x0000000205047810 */ /* 0x000fc80007ffe004 */
[----:B------:R-:W-:-:S04]  /*0290*/  I2FP.F32.S32 R4, R4 ;  /* 0x0000000400047245 */ /* 0x000fc80000201400 */
[C---:B------:R-:W-:Y:S02]  /*02a0*/  FSETP.GT.AND P4, PT, |R4|.reuse, 8.50705917302346158658e+37, PT ;  /* 0x7e8000000400780b */ /* 0x040fe40003f84200 */
[----:B------:R-:W-:-:S11]  /*02b0*/  FSETP.GEU.AND P5, PT, |R4|, 1.175494350822287508e-38, PT ;  /* 0x008000000400780b */ /* 0x000fd60003fae200 */
[----:B------:R-:W-:-:S04]  /*02c0*/  @P4 FMUL R4, R4, 0.25 ;  /* 0x3e80000004044820 */ /* 0x000fc80000400000 */
[----:B------:R-:W-:-:S04]  /*02d0*/  @!P5 FMUL R4, R4, 16777216 ;  /* 0x4b8000000404d820 */ /* 0x000fc80000400000 */
[----:B------:R-:W5:Y:S01]  /*02e0*/  MUFU.RCP R5, R4 ;  /* 0x0000000400057308 */ /* 0x000f620000001000 */
[----:B-1----:R-:W-:Y:S01]  /*02f0*/  IMAD.WIDE R2, R0, 0x4, R2 ;  /* 0x0000000400027825 */ /* 0x002fe200078e0202 */
[----:B--2---:R-:W-:Y:S02]  /*0300*/  SEL R11, R11, RZ, P2 ;  /* 0x000000ff0b0b7207 */ /* 0x004fe40001000000 */
[----:B---3--:R-:W-:-:S05]  /*0310*/  SEL R12, R12, RZ, P2 ;  /* 0x000000ff0c0c7207 */ /* 0x008fca0001000000 */
[----:B------:R-:W-:Y:S01]  /*0320*/  FADD R12, R11, R12 ;  /* 0x0000000c0b0c7221 */ /* 0x000fe20000000000 */
[----:B----4-:R-:W-:Y:S02]  /*0330*/  SEL R13, R13, RZ, P3 ;  /* 0x000000ff0d0d7207 */ /* 0x010fe40001800000 */
[----:B------:R-:W-:-:S03]  /*0340*/  SEL R14, R14, RZ, P0 ;  /* 0x000000ff0e0e7207 */ /* 0x000fc60000000000 */
[----:B------:R-:W-:-:S04]  /*0350*/  FADD R13, R12, R13 ;  /* 0x0000000d0c0d7221 */ /* 0x000fc80000000000 */
[----:B------:R-:W-:-:S04]  /*0360*/  FADD R14, R13, R14 ;  /* 0x0000000e0d0e7221 */ /* 0x000fc80000000000 */
[----:B------:R-:W-:-:S04]  /*0370*/  @P4 FMUL R14, R14, 0.25 ;  /* 0x3e8000000e0e4820 */ /* 0x000fc80000400000 */
[----:B------:R-:W-:-:S04]  /*0380*/  @!P5 FMUL R14, R14, 16777216 ;  /* 0x4b8000000e0ed820 */ /* 0x000fc80000400000 */
[----:B-----5:R-:W-:Y:S01]  /*0390*/  FMUL R5, R5, R14 ;  /* 0x0000000e05057220 */ /* 0x020fe20000400000 */
[----:B------:R-:W-:Y:S06]  /*03a0*/  @P1 EXIT ;  /* 0x000000000000194d */ /* 0x000fec0003800000 */
[----:B------:R-:W-:Y:S01]  /*03b0*/  STG.E desc[UR4][R2.64], R5 ;  /* 0x0000000502007986 */ /* 0x000fe2000c101904 */
[----:B------:R-:W-:Y:S05]  /*03c0*/  EXIT ;  /* 0x000000000000794d */ /* 0x000fea0003800000 */
.L_x_0:
[----:B------:R-:W-:-:S00]  /*03d0*/  BRA `(.L_x_0) ;  /* 0xfffffffc00fc7947 */ /* 0x000fc0000383ffff */
[----:B------:R-:W-:-:S00]  /*03e0*/  NOP ;  /* 0x0000000000007918 */ /* 0x000fc00000000000 */
        /* <DEDUP_REMOVED lines=9> */
.L_x_1:


//--------------------- .nv.constant0.triton_poi_fused_avg_pool2d_1 --------------------------
	.section	.nv.constant0.triton_poi_fused_avg_pool2d_1,"a",@progbits
	.sectionflags	@""
	.align	4
.nv.constant0.triton_poi_fused_avg_pool2d_1:
	.zero		548
